	.headerflags	@"EF_CUDA_TEXMODE_UNIFIED EF_CUDA_64BIT_ADDRESS EF_CUDA_ACCELERATORS EF_CUDA_SM90 EF_CUDA_VIRTUAL_SM(EF_CUDA_SM90)"
	.elftype	@"ET_EXEC"


//--------------------- .nv.info                  --------------------------
	.section	.nv.info,"",@"SHT_CUDA_INFO"
	.align	4


	//----- nvinfo : EIATTR_REGCOUNT
	.align		4
        /*0000*/ 	.byte	0x04, 0x2f
        /*0002*/ 	.short	(.L_3 - .L_2)
	.align		4
.L_2:
        /*0004*/ 	.word	index@(triton_poi_fused__native_batch_norm_legit_no_training_relu_5)
        /*0008*/ 	.word	0x00000011


	//----- nvinfo : EIATTR_MIN_STACK_SIZE
	.align		4
.L_3:
        /*000c*/ 	.byte	0x04, 0x12
        /*000e*/ 	.short	(.L_5 - .L_4)
	.align		4
.L_4:
        /*0010*/ 	.word	index@(triton_poi_fused__native_batch_norm_legit_no_training_relu_5)
        /*0014*/ 	.word	0x00000000


	//----- nvinfo : EIATTR_FRAME_SIZE
	.align		4
.L_5:
        /*0018*/ 	.byte	0x04, 0x11
        /*001a*/ 	.short	(.L_7 - .L_6)
	.align		4
.L_6:
        /*001c*/ 	.word	index@(triton_poi_fused__native_batch_norm_legit_no_training_relu_5)
        /*0020*/ 	.word	0x00000000


	//----- nvinfo : EIATTR_MIN_STACK_SIZE
	.align		4
.L_7:
        /*0024*/ 	.byte	0x04, 0x12
        /*0026*/ 	.short	(.L_9 - .L_8)
	.align		4
.L_8:
        /*0028*/ 	.word	index@(triton_poi_fused__native_batch_norm_legit_no_training_relu_5)
        /*002c*/ 	.word	0x00000000
.L_9:


//--------------------- .nv.info.triton_poi_fused__native_batch_norm_legit_no_training_relu_5 --------------------------
	.section	.nv.info.triton_poi_fused__native_batch_norm_legit_no_training_relu_5,"",@"SHT_CUDA_INFO"
	.sectionflags	@""
	.align	4


	//----- nvinfo : EIATTR_CUDA_API_VERSION
	.align		4
        /*0000*/ 	.byte	0x04, 0x37
        /*0002*/ 	.short	(.L_11 - .L_10)
.L_10:
        /*0004*/ 	.word	0x0000007c


	//----- nvinfo : EIATTR_KPARAM_INFO
	.align		4
.L_11:
        /*0008*/ 	.byte	0x04, 0x17
        /*000a*/ 	.short	(.L_13 - .L_12)
.L_12:
        /*000c*/ 	.word	0x00000000
        /*0010*/ 	.short	0x0006
        /*0012*/ 	.short	0x0030
        /*0014*/ 	.byte	0x00, 0xf0, 0x11, 0x00


	//----- nvinfo : EIATTR_KPARAM_INFO
	.align		4
.L_13:
        /*0018*/ 	.byte	0x04, 0x17
        /*001a*/ 	.short	(.L_15 - .L_14)
.L_14:
        /*001c*/ 	.word	0x00000000
        /*0020*/ 	.short	0x0005
        /*0022*/ 	.short	0x0028
        /*0024*/ 	.byte	0x00, 0xf4, 0x21, 0x00


	//----- nvinfo : EIATTR_KPARAM_INFO
	.align		4
.L_15:
        /*0028*/ 	.byte	0x04, 0x17
        /*002a*/ 	.short	(.L_17 - .L_16)
.L_16:
        /*002c*/ 	.word	0x00000000
        /*0030*/ 	.short	0x0004
        /*0032*/ 	.short	0x0020
        /*0034*/ 	.byte	0x00, 0xf4, 0x21, 0x00


	//----- nvinfo : EIATTR_KPARAM_INFO
	.align		4
.L_17:
        /*0038*/ 	.byte	0x04, 0x17
        /*003a*/ 	.short	(.L_19 - .L_18)
.L_18:
        /*003c*/ 	.word	0x00000000
        /*0040*/ 	.short	0x0003
        /*0042*/ 	.short	0x0018
        /*0044*/ 	.byte	0x00, 0xf4, 0x21, 0x00


	//----- nvinfo : EIATTR_KPARAM_INFO
	.align		4
.L_19:
        /*0048*/ 	.byte	0x04, 0x17
        /*004a*/ 	.short	(.L_21 - .L_20)
.L_20:
        /*004c*/ 	.word	0x00000000
        /*0050*/ 	.short	0x0002
        /*0052*/ 	.short	0x0010
        /*0054*/ 	.byte	0x00, 0xf4, 0x21, 0x00


	//----- nvinfo : EIATTR_KPARAM_INFO
	.align		4
.L_21:
        /*0058*/ 	.byte	0x04, 0x17
        /*005a*/ 	.short	(.L_23 - .L_22)
.L_22:
        /*005c*/ 	.word	0x00000000
        /*0060*/ 	.short	0x0001
        /*0062*/ 	.short	0x0008
        /*0064*/ 	.byte	0x00, 0xf4, 0x21, 0x00


	//----- nvinfo : EIATTR_KPARAM_INFO
	.align		4
.L_23:
        /*0068*/ 	.byte	0x04, 0x17
        /*006a*/ 	.short	(.L_25 - .L_24)
.L_24:
        /*006c*/ 	.word	0x00000000
        /*0070*/ 	.short	0x0000
        /*0072*/ 	.short	0x0000
        /*0074*/ 	.byte	0x00, 0xf4, 0x21, 0x00


	//----- nvinfo : EIATTR_SPARSE_MMA_MASK
	.align		4
.L_25:
        /*0078*/ 	.byte	0x03, 0x50
        /*007a*/ 	.short	0x0000


	//----- nvinfo : EIATTR_MAXREG_COUNT
	.align		4
        /*007c*/ 	.byte	0x03, 0x1b
        /*007e*/ 	.short	0x00ff


	//----- nvinfo : EIATTR_EXIT_INSTR_OFFSETS
	.align		4
        /*0080*/ 	.byte	0x04, 0x1c
        /*0082*/ 	.short	(.L_27 - .L_26)


	//   ....[0]....
.L_26:
        /*0084*/ 	.word	0x00000350


	//----- nvinfo : EIATTR_REQNTID
	.align		4
.L_27:
        /*0088*/ 	.byte	0x04, 0x10
        /*008a*/ 	.short	(.L_29 - .L_28)
.L_28:
        /*008c*/ 	.word	0x00000080
        /*0090*/ 	.word	0x00000001
        /*0094*/ 	.word	0x00000001


	//----- nvinfo : EIATTR_CBANK_PARAM_SIZE
	.align		4
.L_29:
        /*0098*/ 	.byte	0x03, 0x19
        /*009a*/ 	.short	0x0034


	//----- nvinfo : EIATTR_PARAM_CBANK
	.align		4
        /*009c*/ 	.byte	0x04, 0x0a
        /*009e*/ 	.short	(.L_31 - .L_30)
	.align		4
.L_30:
        /*00a0*/ 	.word	index@(.nv.constant0.triton_poi_fused__native_batch_norm_legit_no_training_relu_5)
        /*00a4*/ 	.short	0x0210
        /*00a6*/ 	.short	0x0034


	//----- nvinfo : EIATTR_SW_WAR
	.align		4
.L_31:
        /*00a8*/ 	.byte	0x04, 0x36
        /*00aa*/ 	.short	(.L_33 - .L_32)
.L_32:
        /*00ac*/ 	.word	0x00000008
.L_33:


//--------------------- .nv.callgraph             --------------------------
	.section	.nv.callgraph,"",@"SHT_CUDA_CALLGRAPH"
	.align	4
	.sectionentsize	8
	.align		4
        /*0000*/ 	.word	0x00000000
	.align		4
        /*0004*/ 	.word	0xffffffff
	.align		4
        /*0008*/ 	.word	0x00000000
	.align		4
        /*000c*/ 	.word	0xfffffffe
	.align		4
        /*0010*/ 	.word	0x00000000
	.align		4
        /*0014*/ 	.word	0xfffffffd
	.align		4
        /*0018*/ 	.word	0x00000000
	.align		4
        /*001c*/ 	.word	0xfffffffc


//--------------------- .nv.constant4             --------------------------
	.section	.nv.constant4,"a",@progbits
	.align	8
	.align		8
.nv.constant4:
        /*0000*/ 	.dword	_$_str
	.align		8
        /*0008*/ 	.dword	_$_str_$_2


//--------------------- .text.triton_poi_fused__native_batch_norm_legit_no_training_relu_5 --------------------------
	.section	.text.triton_poi_fused__native_batch_norm_legit_no_training_relu_5,"ax",@progbits
	.align	128
        .global         triton_poi_fused__native_batch_norm_legit_no_training_relu_5
        .type           triton_poi_fused__native_batch_norm_legit_no_training_relu_5,@function
        .size           triton_poi_fused__native_batch_norm_legit_no_training_relu_5,(.L_x_1 - triton_poi_fused__native_batch_norm_legit_no_training_relu_5)
        .other          triton_poi_fused__native_batch_norm_legit_no_training_relu_5,@"STO_CUDA_ENTRY STV_DEFAULT"
triton_poi_fused__native_batch_norm_legit_no_training_relu_5:
.text.triton_poi_fused__native_batch_norm_legit_no_training_relu_5:
[----:B------:R-:W-:Y:S01]  /*0000*/  LDC R1, c[0x0][0x28] ;  /* 0x00000a00ff017b82 */ /* 0x000fe20000000800 */
[----:B------:R-:W1:Y:S07]  /*0010*/  S2R R0, SR_TID.X ;  /* 0x0000000000007919 */ /* 0x000e6e0000002100 */
[----:B------:R-:W2:Y:S01]  /*0020*/  LDC.64 R6, c[0x0][0x220] ;  /* 0x00008800ff067b82 */ /* 0x000ea20000000a00 */
[----:B------:R-:W-:Y:S01]  /*0030*/  ULDC.64 UR4, c[0x0][0x208] ;  /* 0x0000820000047ab9 */ /* 0x000fe20000000a00 */
[----:B------:R-:W3:Y:S06]  /*0040*/  S2R R5, SR_CTAID.X ;  /* 0x0000000000057919 */ /* 0x000eec0000002500 */
[----:B------:R-:W4:Y:S08]  /*0050*/  LDC.64 R8, c[0x0][0x228] ;  /* 0x00008a00ff087b82 */ /* 0x000f300000000a00 */
[----:B------:R-:W5:Y:S01]  /*0060*/  LDC.64 R10, c[0x0][0x230] ;  /* 0x00008c00ff0a7b82 */ /* 0x000f620000000a00 */
[----:B-1----:R-:W-:-:S02]  /*0070*/  SHF.L.U32 R0, R0, 0x1, RZ ;  /* 0x0000000100007819 */ /* 0x002fc400000006ff */
[----:B---3--:R-:W-:Y:S02]  /*0080*/  SHF.R.S32.HI R3, RZ, 0x17, R5 ;  /* 0x00000017ff037819 */ /* 0x008fe40000011405 */
[----:B------:R-:W-:Y:S02]  /*0090*/  LOP3.LUT R0, R0, 0xfe, RZ, 0xc0, !PT ;  /* 0x000000fe00007812 */ /* 0x000fe400078ec0ff */
[----:B------:R-:W-:Y:S02]  /*00a0*/  SGXT R3, R3, 0x1 ;  /* 0x000000010303781a */ /* 0x000fe40000000200 */
[----:B------:R-:W-:Y:S02]  /*00b0*/  LEA R0, R5, R0, 0x8 ;  /* 0x0000000005007211 */ /* 0x000fe400078e40ff */
[----:B------:R-:W1:Y:S02]  /*00c0*/  LDC.64 R4, c[0x0][0x218] ;  /* 0x00008600ff047b82 */ /* 0x000e640000000a00 */
[----:B------:R-:W-:-:S04]  /*00d0*/  LEA.HI R3, R3, R0, RZ, 0x6 ;  /* 0x0000000003037211 */ /* 0x000fc800078f30ff */
[----:B------:R-:W-:-:S04]  /*00e0*/  SHF.R.S32.HI R3, RZ, 0x6, R3 ;  /* 0x00000006ff037819 */ /* 0x000fc80000011403 */
[----:B------:R-:W-:-:S04]  /*00f0*/  LEA.HI R2, R3, R3, RZ, 0x7 ;  /* 0x0000000303027211 */ /* 0x000fc800078f38ff */
[----:B------:R-:W-:-:S04]  /*0100*/  LOP3.LUT R2, R2, 0xffffff80, RZ, 0xc0, !PT ;  /* 0xffffff8002027812 */ /* 0x000fc800078ec0ff */
[----:B------:R-:W-:Y:S02]  /*0110*/  IADD3 R13, R3, -R2, RZ ;  /* 0x80000002030d7210 */ /* 0x000fe40007ffe0ff */
[----:B------:R-:W3:Y:S03]  /*0120*/  LDC.64 R2, c[0x0][0x210] ;  /* 0x00008400ff027b82 */ /* 0x000ee60000000a00 */
[----:B--2---:R-:W-:-:S06]  /*0130*/  IMAD.WIDE R6, R13, 0x4, R6 ;  /* 0x000000040d067825 */ /* 0x004fcc00078e0206 */
[----:B------:R-:W2:Y:S01]  /*0140*/  LDG.E.EL R6, desc[UR4][R6.64] ;  /* 0x0000000406067981 */ /* 0x000ea2000c2e1900 */
[----:B-1----:R-:W-:-:S05]  /*0150*/  IMAD.WIDE R4, R13, 0x4, R4 ;  /* 0x000000040d047825 */ /* 0x002fca00078e0204 */
[----:B------:R1:W2:Y:S01]  /*0160*/  LDG.E.EL R12, desc[UR4][R4.64] ;  /* 0x00000004040c7981 */ /* 0x0002a2000c2e1900 */
[----:B---3--:R-:W-:Y:S01]  /*0170*/  IMAD.WIDE R2, R0, 0x4, R2 ;  /* 0x0000000400027825 */ /* 0x008fe200078e0202 */
[----:B------:R-:W-:Y:S01]  /*0180*/  HFMA2.MMA R14, -RZ, RZ, 1.625, 0 ;  /* 0x3e800000ff0e7435 */ /* 0x000fe200000001ff */
[----:B-1----:R-:W1:Y:S04]  /*0190*/  LDC.64 R4, c[0x0][0x238] ;  /* 0x00008e00ff047b82 */ /* 0x002e680000000a00 */
[----:B------:R-:W3:Y:S01]  /*01a0*/  LDG.E.64 R2, desc[UR4][R2.64] ;  /* 0x0000000402027981 */ /* 0x000ee2000c1e1b00 */
[----:B----4-:R-:W-:-:S04]  /*01b0*/  IMAD.WIDE R8, R13, 0x4, R8 ;  /* 0x000000040d087825 */ /* 0x010fc800078e0208 */
[----:B-----5:R-:W-:Y:S02]  /*01c0*/  IMAD.WIDE R10, R13, 0x4, R10 ;  /* 0x000000040d0a7825 */ /* 0x020fe400078e020a */
[----:B------:R-:W4:Y:S04]  /*01d0*/  LDG.E.EL R8, desc[UR4][R8.64] ;  /* 0x0000000408087981 */ /* 0x000f28000c2e1900 */
[----:B------:R-:W4:Y:S01]  /*01e0*/  LDG.E.EL R11, desc[UR4][R10.64] ;  /* 0x000000040a0b7981 */ /* 0x000f22000c2e1900 */
[----:B-1----:R-:W-:-:S04]  /*01f0*/  IMAD.WIDE R4, R0, 0x4, R4 ;  /* 0x0000000400047825 */ /* 0x002fc800078e0204 */
[----:B--2---:R-:W-:-:S04]  /*0200*/  FADD R6, R6, 9.9999997473787516356e-06 ;  /* 0x3727c5ac06067421 */ /* 0x004fc80000000000 */
[----:B------:R-:W1:Y:S02]  /*0210*/  MUFU.SQRT R7, R6 ;  /* 0x0000000600077308 */ /* 0x000e640000002000 */
[C---:B-1----:R-:W-:Y:S02]  /*0220*/  FSETP.GT.AND P0, PT, R7.reuse, 8.50705917302346158658e+37, PT ;  /* 0x7e8000000700780b */ /* 0x042fe40003f04000 */
[----:B------:R-:W-:-:S11]  /*0230*/  FSETP.GEU.AND P1, PT, R7, 1.175494350822287508e-38, PT ;  /* 0x008000000700780b */ /* 0x000fd60003f2e000 */
[----:B------:R-:W-:-:S04]  /*0240*/  @P0 FMUL R7, R7, 0.25 ;  /* 0x3e80000007070820 */ /* 0x000fc80000400000 */
[----:B------:R-:W-:-:S06]  /*0250*/  @!P1 FMUL R7, R7, 16777216 ;  /* 0x4b80000007079820 */ /* 0x000fcc0000400000 */
[----:B------:R-:W1:Y:S01]  /*0260*/  MUFU.RCP R7, R7 ;  /* 0x0000000700077308 */ /* 0x000e620000001000 */
[----:B------:R-:W-:Y:S01]  /*0270*/  FSEL R14, R14, 1, P0 ;  /* 0x3f8000000e0e7808 */ /* 0x000fe20000000000 */
[----:B---3--:R-:W-:-:S04]  /*0280*/  FADD R2, R2, -R12 ;  /* 0x8000000c02027221 */ /* 0x008fc80000000000 */
[----:B------:R-:W-:Y:S01]  /*0290*/  @!P1 FMUL R14, R14, 16777216 ;  /* 0x4b8000000e0e9820 */ /* 0x000fe20000400000 */
[----:B------:R-:W-:-:S03]  /*02a0*/  FADD R3, R3, -R12 ;  /* 0x8000000c03037221 */ /* 0x000fc60000000000 */
[----:B-1----:R-:W-:-:S04]  /*02b0*/  FMUL R14, R7, R14 ;  /* 0x0000000e070e7220 */ /* 0x002fc80000400000 */
[-C--:B------:R-:W-:Y:S01]  /*02c0*/  FMUL R2, R2, R14.reuse ;  /* 0x0000000e02027220 */ /* 0x080fe20000400000 */
[----:B------:R-:W-:-:S03]  /*02d0*/  FMUL R14, R3, R14 ;  /* 0x0000000e030e7220 */ /* 0x000fc60000400000 */
[C-C-:B----4-:R-:W-:Y:S01]  /*02e0*/  FFMA R2, R8.reuse, R2, R11.reuse ;  /* 0x0000000208027223 */ /* 0x150fe2000000000b */
[----:B------:R-:W-:-:S04]  /*02f0*/  FFMA R14, R8, R14, R11 ;  /* 0x0000000e080e7223 */ /* 0x000fc8000000000b */
[----:B------:R-:W-:Y:S02]  /*0300*/  FSETP.GEU.AND P0, PT, R2, RZ, PT ;  /* 0x000000ff0200720b */ /* 0x000fe40003f0e000 */
[----:B------:R-:W-:Y:S02]  /*0310*/  FSETP.GEU.AND P1, PT, R14, RZ, PT ;  /* 0x000000ff0e00720b */ /* 0x000fe40003f2e000 */
[----:B------:R-:W-:Y:S02]  /*0320*/  FSEL R2, R2, RZ, P0 ;  /* 0x000000ff02027208 */ /* 0x000fe40000000000 */
[----:B------:R-:W-:-:S05]  /*0330*/  FSEL R3, R14, RZ, P1 ;  /* 0x000000ff0e037208 */ /* 0x000fca0000800000 */
[----:B------:R-:W-:Y:S01]  /*0340*/  STG.E.64 desc[UR4][R4.64], R2 ;  /* 0x0000000204007986 */ /* 0x000fe2000c101b04 */
[----:B------:R-:W-:Y:S05]  /*0350*/  EXIT ;  /* 0x000000000000794d */ /* 0x000fea0003800000 */
.L_x_0:
[----:B------:R-:W-:-:S00]  /*0360*/  BRA `(.L_x_0) ;  /* 0xfffffffc00fc7947 */ /* 0x000fc0000383ffff */
[----:B------:R-:W-:-:S00]  /*0370*/  NOP ;  /* 0x0000000000007918 */ /* 0x000fc00000000000 */
        /* <DEDUP_REMOVED lines=8> */
.L_x_1:


//--------------------- .nv.global.init           --------------------------
	.section	.nv.global.init,"aw",@progbits
.nv.global.init:
	.type		_$_str,@object
	.size		_$_str,(_$_str_$_2 - _$_str)
_$_str:
        /*0000*/ 	.byte	0x5f, 0x5f, 0x43, 0x55, 0x44, 0x41, 0x5f, 0x46, 0x54, 0x5a, 0x00
	.type		_$_str_$_2,@object
	.size		_$_str_$_2,(.L_1 - _$_str_$_2)
_$_str_$_2:
        /*000b*/ 	.byte	0x5f, 0x5f, 0x43, 0x55, 0x44, 0x41, 0x5f, 0x50, 0x52, 0x45, 0x43, 0x5f, 0x53, 0x51, 0x52, 0x54
        /*001b*/ 	.byte	0x00
.L_1:


//--------------------- .nv.constant0.triton_poi_fused__native_batch_norm_legit_no_training_relu_5 --------------------------
	.section	.nv.constant0.triton_poi_fused__native_batch_norm_legit_no_training_relu_5,"a",@progbits
	.sectionflags	@""
	.align	4
.nv.constant0.triton_poi_fused__native_batch_norm_legit_no_training_relu_5:
	.zero		580
